//
// Generated by NVIDIA NVVM Compiler
//
// Compiler Build ID: CL-36424714
// Cuda compilation tools, release 13.0, V13.0.88
// Based on NVVM 20.0.0
//

.version 9.0
.target sm_100
.address_size 64

	// .globl	_Z28spmm_block_kernel_rect_finalPKfS0_PKiS2_Pfiiii
// _ZZ28spmm_block_kernel_rect_finalPKfS0_PKiS2_PfiiiiE7y_block has been demoted
// _ZZ28spmm_block_kernel_rect_finalPKfS0_PKiS2_PfiiiiE7x_block has been demoted
// _ZZ28spmm_block_kernel_rect_finalPKfS0_PKiS2_PfiiiiE13out_block_idx has been demoted

.visible .entry _Z28spmm_block_kernel_rect_finalPKfS0_PKiS2_Pfiiii(
	.param .u64 .ptr .align 1 _Z28spmm_block_kernel_rect_finalPKfS0_PKiS2_Pfiiii_param_0,
	.param .u64 .ptr .align 1 _Z28spmm_block_kernel_rect_finalPKfS0_PKiS2_Pfiiii_param_1,
	.param .u64 .ptr .align 1 _Z28spmm_block_kernel_rect_finalPKfS0_PKiS2_Pfiiii_param_2,
	.param .u64 .ptr .align 1 _Z28spmm_block_kernel_rect_finalPKfS0_PKiS2_Pfiiii_param_3,
	.param .u64 .ptr .align 1 _Z28spmm_block_kernel_rect_finalPKfS0_PKiS2_Pfiiii_param_4,
	.param .u32 _Z28spmm_block_kernel_rect_finalPKfS0_PKiS2_Pfiiii_param_5,
	.param .u32 _Z28spmm_block_kernel_rect_finalPKfS0_PKiS2_Pfiiii_param_6,
	.param .u32 _Z28spmm_block_kernel_rect_finalPKfS0_PKiS2_Pfiiii_param_7,
	.param .u32 _Z28spmm_block_kernel_rect_finalPKfS0_PKiS2_Pfiiii_param_8
)
{
	.reg .pred 	%p<14>;
	.reg .b32 	%r<72>;
	.reg .b32 	%f<112>;
	.reg .b64 	%rd<35>;
	// demoted variable
	.shared .align 4 .u32 _ZZ28spmm_block_kernel_rect_finalPKfS0_PKiS2_PfiiiiE7y_block;
	// demoted variable
	.shared .align 4 .u32 _ZZ28spmm_block_kernel_rect_finalPKfS0_PKiS2_PfiiiiE7x_block;
	// demoted variable
	.shared .align 4 .u32 _ZZ28spmm_block_kernel_rect_finalPKfS0_PKiS2_PfiiiiE13out_block_idx;
	ld.param.u64 	%rd9, [_Z28spmm_block_kernel_rect_finalPKfS0_PKiS2_Pfiiii_param_0];
	ld.param.u64 	%rd10, [_Z28spmm_block_kernel_rect_finalPKfS0_PKiS2_Pfiiii_param_1];
	ld.param.u64 	%rd6, [_Z28spmm_block_kernel_rect_finalPKfS0_PKiS2_Pfiiii_param_2];
	ld.param.u64 	%rd7, [_Z28spmm_block_kernel_rect_finalPKfS0_PKiS2_Pfiiii_param_3];
	ld.param.u64 	%rd8, [_Z28spmm_block_kernel_rect_finalPKfS0_PKiS2_Pfiiii_param_4];
	ld.param.u32 	%r36, [_Z28spmm_block_kernel_rect_finalPKfS0_PKiS2_Pfiiii_param_5];
	ld.param.u32 	%r37, [_Z28spmm_block_kernel_rect_finalPKfS0_PKiS2_Pfiiii_param_6];
	ld.param.u32 	%r38, [_Z28spmm_block_kernel_rect_finalPKfS0_PKiS2_Pfiiii_param_7];
	ld.param.u32 	%r60, [_Z28spmm_block_kernel_rect_finalPKfS0_PKiS2_Pfiiii_param_8];
	cvta.to.global.u64 	%rd1, %rd10;
	cvta.to.global.u64 	%rd2, %rd9;
	mov.u32 	%r1, %ctaid.x;
	mov.u32 	%r2, %tid.x;
	mov.u32 	%r3, %tid.y;
	or.b32  	%r40, %r2, %r3;
	setp.ne.s32 	%p1, %r40, 0;
	@%p1 bra 	$L__BB0_5;
	setp.lt.s32 	%p2, %r60, 1;
	mov.b32 	%r62, 0;
	@%p2 bra 	$L__BB0_4;
	cvta.to.global.u64 	%rd3, %rd6;
	mov.b32 	%r62, 0;
$L__BB0_3:
	add.s32 	%r43, %r60, %r62;
	shr.u32 	%r44, %r43, 1;
	add.s32 	%r45, %r44, 1;
	mul.wide.u32 	%rd11, %r44, 4;
	add.s64 	%rd12, %rd3, %rd11;
	ld.global.nc.u32 	%r46, [%rd12+4];
	setp.gt.s32 	%p3, %r46, %r1;
	selp.b32 	%r62, %r62, %r45, %p3;
	selp.b32 	%r60, %r44, %r60, %p3;
	setp.lt.s32 	%p4, %r62, %r60;
	@%p4 bra 	$L__BB0_3;
$L__BB0_4:
	st.shared.u32 	[_ZZ28spmm_block_kernel_rect_finalPKfS0_PKiS2_PfiiiiE7y_block], %r62;
	cvta.to.global.u64 	%rd13, %rd7;
	mul.wide.u32 	%rd14, %r1, 4;
	add.s64 	%rd15, %rd13, %rd14;
	ld.global.nc.u32 	%r47, [%rd15];
	st.shared.u32 	[_ZZ28spmm_block_kernel_rect_finalPKfS0_PKiS2_PfiiiiE7x_block], %r47;
	st.shared.u32 	[_ZZ28spmm_block_kernel_rect_finalPKfS0_PKiS2_PfiiiiE13out_block_idx], %r1;
$L__BB0_5:
	bar.sync 	0;
	setp.lt.s32 	%p5, %r36, 1;
	mov.f32 	%f111, 0f00000000;
	@%p5 bra 	$L__BB0_18;
	ld.shared.u32 	%r49, [_ZZ28spmm_block_kernel_rect_finalPKfS0_PKiS2_PfiiiiE7y_block];
	ld.shared.u32 	%r50, [_ZZ28spmm_block_kernel_rect_finalPKfS0_PKiS2_PfiiiiE7x_block];
	mad.lo.s32 	%r51, %r49, %r37, %r2;
	mul.lo.s32 	%r9, %r51, %r36;
	mad.lo.s32 	%r52, %r50, %r38, %r3;
	mul.lo.s32 	%r10, %r52, %r36;
	and.b32  	%r11, %r36, 15;
	setp.lt.u32 	%p6, %r36, 16;
	mov.f32 	%f111, 0f00000000;
	mov.b32 	%r67, 0;
	@%p6 bra 	$L__BB0_9;
	and.b32  	%r67, %r36, 2147483632;
	neg.s32 	%r65, %r67;
	add.s64 	%rd4, %rd2, 32;
	add.s64 	%rd5, %rd1, 32;
	mov.f32 	%f111, 0f00000000;
	mov.u32 	%r63, %r10;
	mov.u32 	%r64, %r9;
$L__BB0_8:
	.pragma "nounroll";
	mul.wide.s32 	%rd16, %r64, 4;
	add.s64 	%rd17, %rd4, %rd16;
	mul.wide.s32 	%rd18, %r63, 4;
	add.s64 	%rd19, %rd5, %rd18;
	ld.global.nc.f32 	%f18, [%rd17+-32];
	ld.global.nc.f32 	%f19, [%rd19+-32];
	fma.rn.f32 	%f20, %f18, %f19, %f111;
	ld.global.nc.f32 	%f21, [%rd17+-28];
	ld.global.nc.f32 	%f22, [%rd19+-28];
	fma.rn.f32 	%f23, %f21, %f22, %f20;
	ld.global.nc.f32 	%f24, [%rd17+-24];
	ld.global.nc.f32 	%f25, [%rd19+-24];
	fma.rn.f32 	%f26, %f24, %f25, %f23;
	ld.global.nc.f32 	%f27, [%rd17+-20];
	ld.global.nc.f32 	%f28, [%rd19+-20];
	fma.rn.f32 	%f29, %f27, %f28, %f26;
	ld.global.nc.f32 	%f30, [%rd17+-16];
	ld.global.nc.f32 	%f31, [%rd19+-16];
	fma.rn.f32 	%f32, %f30, %f31, %f29;
	ld.global.nc.f32 	%f33, [%rd17+-12];
	ld.global.nc.f32 	%f34, [%rd19+-12];
	fma.rn.f32 	%f35, %f33, %f34, %f32;
	ld.global.nc.f32 	%f36, [%rd17+-8];
	ld.global.nc.f32 	%f37, [%rd19+-8];
	fma.rn.f32 	%f38, %f36, %f37, %f35;
	ld.global.nc.f32 	%f39, [%rd17+-4];
	ld.global.nc.f32 	%f40, [%rd19+-4];
	fma.rn.f32 	%f41, %f39, %f40, %f38;
	ld.global.nc.f32 	%f42, [%rd17];
	ld.global.nc.f32 	%f43, [%rd19];
	fma.rn.f32 	%f44, %f42, %f43, %f41;
	ld.global.nc.f32 	%f45, [%rd17+4];
	ld.global.nc.f32 	%f46, [%rd19+4];
	fma.rn.f32 	%f47, %f45, %f46, %f44;
	ld.global.nc.f32 	%f48, [%rd17+8];
	ld.global.nc.f32 	%f49, [%rd19+8];
	fma.rn.f32 	%f50, %f48, %f49, %f47;
	ld.global.nc.f32 	%f51, [%rd17+12];
	ld.global.nc.f32 	%f52, [%rd19+12];
	fma.rn.f32 	%f53, %f51, %f52, %f50;
	ld.global.nc.f32 	%f54, [%rd17+16];
	ld.global.nc.f32 	%f55, [%rd19+16];
	fma.rn.f32 	%f56, %f54, %f55, %f53;
	ld.global.nc.f32 	%f57, [%rd17+20];
	ld.global.nc.f32 	%f58, [%rd19+20];
	fma.rn.f32 	%f59, %f57, %f58, %f56;
	ld.global.nc.f32 	%f60, [%rd17+24];
	ld.global.nc.f32 	%f61, [%rd19+24];
	fma.rn.f32 	%f62, %f60, %f61, %f59;
	ld.global.nc.f32 	%f63, [%rd17+28];
	ld.global.nc.f32 	%f64, [%rd19+28];
	fma.rn.f32 	%f111, %f63, %f64, %f62;
	add.s32 	%r65, %r65, 16;
	add.s32 	%r64, %r64, 16;
	add.s32 	%r63, %r63, 16;
	setp.ne.s32 	%p7, %r65, 0;
	@%p7 bra 	$L__BB0_8;
$L__BB0_9:
	setp.eq.s32 	%p8, %r11, 0;
	@%p8 bra 	$L__BB0_18;
	and.b32  	%r21, %r36, 7;
	setp.lt.u32 	%p9, %r11, 8;
	@%p9 bra 	$L__BB0_12;
	add.s32 	%r53, %r67, %r9;
	mul.wide.s32 	%rd20, %r53, 4;
	add.s64 	%rd21, %rd2, %rd20;
	ld.global.nc.f32 	%f66, [%rd21];
	add.s32 	%r54, %r67, %r10;
	mul.wide.s32 	%rd22, %r54, 4;
	add.s64 	%rd23, %rd1, %rd22;
	ld.global.nc.f32 	%f67, [%rd23];
	fma.rn.f32 	%f68, %f66, %f67, %f111;
	ld.global.nc.f32 	%f69, [%rd21+4];
	ld.global.nc.f32 	%f70, [%rd23+4];
	fma.rn.f32 	%f71, %f69, %f70, %f68;
	ld.global.nc.f32 	%f72, [%rd21+8];
	ld.global.nc.f32 	%f73, [%rd23+8];
	fma.rn.f32 	%f74, %f72, %f73, %f71;
	ld.global.nc.f32 	%f75, [%rd21+12];
	ld.global.nc.f32 	%f76, [%rd23+12];
	fma.rn.f32 	%f77, %f75, %f76, %f74;
	ld.global.nc.f32 	%f78, [%rd21+16];
	ld.global.nc.f32 	%f79, [%rd23+16];
	fma.rn.f32 	%f80, %f78, %f79, %f77;
	ld.global.nc.f32 	%f81, [%rd21+20];
	ld.global.nc.f32 	%f82, [%rd23+20];
	fma.rn.f32 	%f83, %f81, %f82, %f80;
	ld.global.nc.f32 	%f84, [%rd21+24];
	ld.global.nc.f32 	%f85, [%rd23+24];
	fma.rn.f32 	%f86, %f84, %f85, %f83;
	ld.global.nc.f32 	%f87, [%rd21+28];
	ld.global.nc.f32 	%f88, [%rd23+28];
	fma.rn.f32 	%f111, %f87, %f88, %f86;
	add.s32 	%r67, %r67, 8;
$L__BB0_12:
	setp.eq.s32 	%p10, %r21, 0;
	@%p10 bra 	$L__BB0_18;
	and.b32  	%r24, %r36, 3;
	setp.lt.u32 	%p11, %r21, 4;
	@%p11 bra 	$L__BB0_15;
	add.s32 	%r55, %r67, %r9;
	mul.wide.s32 	%rd24, %r55, 4;
	add.s64 	%rd25, %rd2, %rd24;
	ld.global.nc.f32 	%f90, [%rd25];
	add.s32 	%r56, %r67, %r10;
	mul.wide.s32 	%rd26, %r56, 4;
	add.s64 	%rd27, %rd1, %rd26;
	ld.global.nc.f32 	%f91, [%rd27];
	fma.rn.f32 	%f92, %f90, %f91, %f111;
	ld.global.nc.f32 	%f93, [%rd25+4];
	ld.global.nc.f32 	%f94, [%rd27+4];
	fma.rn.f32 	%f95, %f93, %f94, %f92;
	ld.global.nc.f32 	%f96, [%rd25+8];
	ld.global.nc.f32 	%f97, [%rd27+8];
	fma.rn.f32 	%f98, %f96, %f97, %f95;
	ld.global.nc.f32 	%f99, [%rd25+12];
	ld.global.nc.f32 	%f100, [%rd27+12];
	fma.rn.f32 	%f111, %f99, %f100, %f98;
	add.s32 	%r67, %r67, 4;
$L__BB0_15:
	setp.eq.s32 	%p12, %r24, 0;
	@%p12 bra 	$L__BB0_18;
	add.s32 	%r71, %r67, %r10;
	add.s32 	%r70, %r67, %r9;
	neg.s32 	%r69, %r24;
$L__BB0_17:
	.pragma "nounroll";
	mul.wide.s32 	%rd28, %r71, 4;
	add.s64 	%rd29, %rd1, %rd28;
	mul.wide.s32 	%rd30, %r70, 4;
	add.s64 	%rd31, %rd2, %rd30;
	ld.global.nc.f32 	%f101, [%rd31];
	ld.global.nc.f32 	%f102, [%rd29];
	fma.rn.f32 	%f111, %f101, %f102, %f111;
	add.s32 	%r71, %r71, 1;
	add.s32 	%r70, %r70, 1;
	add.s32 	%r69, %r69, 1;
	setp.ne.s32 	%p13, %r69, 0;
	@%p13 bra 	$L__BB0_17;
$L__BB0_18:
	cvta.to.global.u64 	%rd32, %rd8;
	ld.shared.u32 	%r57, [_ZZ28spmm_block_kernel_rect_finalPKfS0_PKiS2_PfiiiiE13out_block_idx];
	mad.lo.s32 	%r58, %r57, %r37, %r2;
	mad.lo.s32 	%r59, %r58, %r38, %r3;
	mul.wide.s32 	%rd33, %r59, 4;
	add.s64 	%rd34, %rd32, %rd33;
	st.global.f32 	[%rd34], %f111;
	ret;

}


// ===== COMPILED SASS (sm_100) =====

	.target	sm_100

	.elftype	@"ET_EXEC"


//--------------------- .note.nv.tkinfo           --------------------------
	.section	.note.nv.tkinfo,"",@"SHT_NOTE"
	.sectionflags	@"SHF_NOTE_NV_TKINFO"
	.tkinfo
        /*0018*/ 	.word	0x00000002
        /*0030*/ 	.string	""
        /*0030*/ 	.string	"ptxas"
        /*0030*/ 	.string	"Cuda compilation tools, release 13.0, V13.0.88"
        /*0030*/ 	.string	"Build cuda_13.0.r13.0/compiler.36424714_0"
        /*0030*/ 	.string	"-arch sm_100 -m 64 "



//--------------------- .note.nv.cuinfo           --------------------------
	.section	.note.nv.cuinfo,"",@"SHT_NOTE"
	.sectionflags	@"SHF_NOTE_NV_CUINFO"
        /*0018*/ 	.short	0x0002
        /*001a*/ 	.short	0x0064
        /*001c*/ 	.short	0x0082
	.zero		2


//--------------------- .nv.info                  --------------------------
	.section	.nv.info,"",@"SHT_CUDA_INFO"
	.align	4


	//----- nvinfo : EIATTR_REGCOUNT
	.align		4
        /*0000*/ 	.byte	0x04, 0x2f
        /*0002*/ 	.short	(.L_1 - .L_0)
	.align		4
.L_0:
        /*0004*/ 	.word	index@(_Z28spmm_block_kernel_rect_finalPKfS0_PKiS2_Pfiiii)
        /*0008*/ 	.word	0x00000020


	//----- nvinfo : EIATTR_FRAME_SIZE
	.align		4
.L_1:
        /*000c*/ 	.byte	0x04, 0x11
        /*000e*/ 	.short	(.L_3 - .L_2)
	.align		4
.L_2:
        /*0010*/ 	.word	index@(_Z28spmm_block_kernel_rect_finalPKfS0_PKiS2_Pfiiii)
        /*0014*/ 	.word	0x00000000


	//----- nvinfo : EIATTR_MIN_STACK_SIZE
	.align		4
.L_3:
        /*0018*/ 	.byte	0x04, 0x12
        /*001a*/ 	.short	(.L_5 - .L_4)
	.align		4
.L_4:
        /*001c*/ 	.word	index@(_Z28spmm_block_kernel_rect_finalPKfS0_PKiS2_Pfiiii)
        /*0020*/ 	.word	0x00000000
.L_5:


//--------------------- .nv.compat                --------------------------
	.section	.nv.compat,"",@"SHT_CUDA_COMPAT_INFO"
	.align	4
        /*0000*/ 	.byte	0x02, 0x09, 0x00, 0x00, 0x02, 0x02, 0x01, 0x00, 0x02, 0x05, 0x05, 0x00, 0x03, 0x07, 0x01, 0x01
        /*0010*/ 	.byte	0x02, 0x03, 0x00, 0x00, 0x02, 0x06, 0x01, 0x00, 0x04, 0x0b, 0x08, 0x00, 0x09, 0x00, 0x00, 0x00
        /*0020*/ 	.byte	0x00, 0x00, 0x00, 0x00


//--------------------- .nv.info._Z28spmm_block_kernel_rect_finalPKfS0_PKiS2_Pfiiii --------------------------
	.section	.nv.info._Z28spmm_block_kernel_rect_finalPKfS0_PKiS2_Pfiiii,"",@"SHT_CUDA_INFO"
	.sectionflags	@""
	.align	4


	//----- nvinfo : EIATTR_CUDA_API_VERSION
	.align		4
        /*0000*/ 	.byte	0x04, 0x37
        /*0002*/ 	.short	(.L_7 - .L_6)
.L_6:
        /*0004*/ 	.word	0x00000082


	//----- nvinfo : EIATTR_KPARAM_INFO
	.align		4
.L_7:
        /*0008*/ 	.byte	0x04, 0x17
        /*000a*/ 	.short	(.L_9 - .L_8)
.L_8:
        /*000c*/ 	.word	0x00000000
        /*0010*/ 	.short	0x0008
        /*0012*/ 	.short	0x0034
        /*0014*/ 	.byte	0x00, 0xf0, 0x11, 0x00


	//----- nvinfo : EIATTR_KPARAM_INFO
	.align		4
.L_9:
        /*0018*/ 	.byte	0x04, 0x17
        /*001a*/ 	.short	(.L_11 - .L_10)
.L_10:
        /*001c*/ 	.word	0x00000000
        /*0020*/ 	.short	0x0007
        /*0022*/ 	.short	0x0030
        /*0024*/ 	.byte	0x00, 0xf0, 0x11, 0x00


	//----- nvinfo : EIATTR_KPARAM_INFO
	.align		4
.L_11:
        /*0028*/ 	.byte	0x04, 0x17
        /*002a*/ 	.short	(.L_13 - .L_12)
.L_12:
        /*002c*/ 	.word	0x00000000
        /*0030*/ 	.short	0x0006
        /*0032*/ 	.short	0x002c
        /*0034*/ 	.byte	0x00, 0xf0, 0x11, 0x00


	//----- nvinfo : EIATTR_KPARAM_INFO
	.align		4
.L_13:
        /*0038*/ 	.byte	0x04, 0x17
        /*003a*/ 	.short	(.L_15 - .L_14)
.L_14:
        /*003c*/ 	.word	0x00000000
        /*0040*/ 	.short	0x0005
        /*0042*/ 	.short	0x0028
        /*0044*/ 	.byte	0x00, 0xf0, 0x11, 0x00


	//----- nvinfo : EIATTR_KPARAM_INFO
	.align		4
.L_15:
        /*0048*/ 	.byte	0x04, 0x17
        /*004a*/ 	.short	(.L_17 - .L_16)
.L_16:
        /*004c*/ 	.word	0x00000000
        /*0050*/ 	.short	0x0004
        /*0052*/ 	.short	0x0020
        /*0054*/ 	.byte	0x00, 0xf5, 0x21, 0x00


	//----- nvinfo : EIATTR_KPARAM_INFO
	.align		4
.L_17:
        /*0058*/ 	.byte	0x04, 0x17
        /*005a*/ 	.short	(.L_19 - .L_18)
.L_18:
        /*005c*/ 	.word	0x00000000
        /*0060*/ 	.short	0x0003
        /*0062*/ 	.short	0x0018
        /*0064*/ 	.byte	0x00, 0xf5, 0x21, 0x00


	//----- nvinfo : EIATTR_KPARAM_INFO
	.align		4
.L_19:
        /*0068*/ 	.byte	0x04, 0x17
        /*006a*/ 	.short	(.L_21 - .L_20)
.L_20:
        /*006c*/ 	.word	0x00000000
        /*0070*/ 	.short	0x0002
        /*0072*/ 	.short	0x0010
        /*0074*/ 	.byte	0x00, 0xf5, 0x21, 0x00


	//----- nvinfo : EIATTR_KPARAM_INFO
	.align		4
.L_21:
        /*0078*/ 	.byte	0x04, 0x17
        /*007a*/ 	.short	(.L_23 - .L_22)
.L_22:
        /*007c*/ 	.word	0x00000000
        /*0080*/ 	.short	0x0001
        /*0082*/ 	.short	0x0008
        /*0084*/ 	.byte	0x00, 0xf5, 0x21, 0x00


	//----- nvinfo : EIATTR_KPARAM_INFO
	.align		4
.L_23:
        /*0088*/ 	.byte	0x04, 0x17
        /*008a*/ 	.short	(.L_25 - .L_24)
.L_24:
        /*008c*/ 	.word	0x00000000
        /*0090*/ 	.short	0x0000
        /*0092*/ 	.short	0x0000
        /*0094*/ 	.byte	0x00, 0xf5, 0x21, 0x00


	//----- nvinfo : EIATTR_SPARSE_MMA_MASK
	.align		4
.L_25:
        /*0098*/ 	.byte	0x03, 0x50
        /*009a*/ 	.short	0x0000


	//----- nvinfo : EIATTR_MAXREG_COUNT
	.align		4
        /*009c*/ 	.byte	0x03, 0x1b
        /*009e*/ 	.short	0x00ff


	//----- nvinfo : EIATTR_NUM_BARRIERS
	.align		4
        /*00a0*/ 	.byte	0x02, 0x4c
        /*00a2*/ 	.byte	0x01
	.zero		1


	//----- nvinfo : EIATTR_MERCURY_ISA_VERSION
	.align		4
        /*00a4*/ 	.byte	0x03, 0x5f
        /*00a6*/ 	.short	0x0101


	//----- nvinfo : EIATTR_VRC_CTA_INIT_COUNT
	.align		4
        /*00a8*/ 	.byte	0x02, 0x4a
	.zero		1
	.zero		1


	//----- nvinfo : EIATTR_EXIT_INSTR_OFFSETS
	.align		4
        /*00ac*/ 	.byte	0x04, 0x1c
        /*00ae*/ 	.short	(.L_27 - .L_26)


	//   ....[0]....
.L_26:
        /*00b0*/ 	.word	0x00000d50


	//----- nvinfo : EIATTR_CRS_STACK_SIZE
	.align		4
.L_27:
        /*00b4*/ 	.byte	0x04, 0x1e
        /*00b6*/ 	.short	(.L_29 - .L_28)
.L_28:
        /*00b8*/ 	.word	0x00000000


	//----- nvinfo : EIATTR_CBANK_PARAM_SIZE
	.align		4
.L_29:
        /*00bc*/ 	.byte	0x03, 0x19
        /*00be*/ 	.short	0x0038


	//----- nvinfo : EIATTR_PARAM_CBANK
	.align		4
        /*00c0*/ 	.byte	0x04, 0x0a
        /*00c2*/ 	.short	(.L_31 - .L_30)
	.align		4
.L_30:
        /*00c4*/ 	.word	index@(.nv.constant0._Z28spmm_block_kernel_rect_finalPKfS0_PKiS2_Pfiiii)
        /*00c8*/ 	.short	0x0380
        /*00ca*/ 	.short	0x0038


	//----- nvinfo : EIATTR_SW_WAR
	.align		4
.L_31:
        /*00cc*/ 	.byte	0x04, 0x36
        /*00ce*/ 	.short	(.L_33 - .L_32)
.L_32:
        /*00d0*/ 	.word	0x00000008
.L_33:


//--------------------- .nv.callgraph             --------------------------
	.section	.nv.callgraph,"",@"SHT_CUDA_CALLGRAPH"
	.align	4
	.sectionentsize	8
	.align		4
        /*0000*/ 	.word	0x00000000
	.align		4
        /*0004*/ 	.word	0xffffffff
	.align		4
        /*0008*/ 	.word	0x00000000
	.align		4
        /*000c*/ 	.word	0xfffffffe
	.align		4
        /*0010*/ 	.word	0x00000000
	.align		4
        /*0014*/ 	.word	0xfffffffd
	.align		4
        /*0018*/ 	.word	0x00000000
	.align		4
        /*001c*/ 	.word	0xfffffffc


//--------------------- .text._Z28spmm_block_kernel_rect_finalPKfS0_PKiS2_Pfiiii --------------------------
	.section	.text._Z28spmm_block_kernel_rect_finalPKfS0_PKiS2_Pfiiii,"ax",@progbits
	.align	128
        .global         _Z28spmm_block_kernel_rect_finalPKfS0_PKiS2_Pfiiii
        .type           _Z28spmm_block_kernel_rect_finalPKfS0_PKiS2_Pfiiii,@function
        .size           _Z28spmm_block_kernel_rect_finalPKfS0_PKiS2_Pfiiii,(.L_x_11 - _Z28spmm_block_kernel_rect_finalPKfS0_PKiS2_Pfiiii)
        .other          _Z28spmm_block_kernel_rect_finalPKfS0_PKiS2_Pfiiii,@"STO_CUDA_ENTRY STV_DEFAULT"
_Z28spmm_block_kernel_rect_finalPKfS0_PKiS2_Pfiiii:
.text._Z28spmm_block_kernel_rect_finalPKfS0_PKiS2_Pfiiii:
[----:B------:R-:W-:Y:S01]  /*0000*/  LDC R1, c[0x0][0x37c] ;  /* 0x0000df00ff017b82 */ /* 0x000fe20000000800 */
[----:B------:R-:W0:Y:S01]  /*0010*/  S2R R7, SR_TID.X ;  /* 0x0000000000077919 */ /* 0x000e220000002100 */
[----:B------:R-:W1:Y:S01]  /*0020*/  LDCU.64 UR16, c[0x0][0x358] ;  /* 0x00006b00ff1077ac */ /* 0x000e620008000a00 */
[----:B------:R-:W-:Y:S01]  /*0030*/  BSSY.RECONVERGENT B0, `(.L_x_0) ;  /* 0x0000020000007945 */ /* 0x000fe20003800200 */
[----:B------:R-:W0:Y:S02]  /*0040*/  S2R R0, SR_TID.Y ;  /* 0x0000000000007919 */ /* 0x000e240000002200 */
[----:B0-----:R-:W-:-:S13]  /*0050*/  LOP3.LUT P0, RZ, R7, R0, RZ, 0xfc, !PT ;  /* 0x0000000007ff7212 */ /* 0x001fda000780fcff */
[----:B-1----:R-:W-:Y:S05]  /*0060*/  @P0 BRA `(.L_x_1) ;  /* 0x0000000000700947 */ /* 0x002fea0003800000 */
[----:B------:R-:W0:Y:S01]  /*0070*/  S2R R13, SR_CTAID.X ;  /* 0x00000000000d7919 */ /* 0x000e220000002500 */
[----:B------:R-:W0:Y:S01]  /*0080*/  LDC.64 R2, c[0x0][0x398] ;  /* 0x0000e600ff027b82 */ /* 0x000e220000000a00 */
[----:B------:R-:W1:Y:S01]  /*0090*/  LDCU UR4, c[0x0][0x3b4] ;  /* 0x00007680ff0477ac */ /* 0x000e620008000800 */
[----:B0-----:R-:W-:-:S05]  /*00a0*/  IMAD.WIDE.U32 R2, R13, 0x4, R2 ;  /* 0x000000040d027825 */ /* 0x001fca00078e0002 */
[----:B------:R0:W5:Y:S01]  /*00b0*/  LDG.E.CONSTANT R11, desc[UR16][R2.64] ;  /* 0x00000010020b7981 */ /* 0x000162000c1e9900 */
[----:B-1----:R-:W-:Y:S01]  /*00c0*/  UISETP.GE.AND UP0, UPT, UR4, 0x1, UPT ;  /* 0x000000010400788c */ /* 0x002fe2000bf06270 */
[----:B------:R-:W-:-:S08]  /*00d0*/  HFMA2 R10, -RZ, RZ, 0, 0 ;  /* 0x00000000ff0a7431 */ /* 0x000fd000000001ff */
[----:B0-----:R-:W-:Y:S05]  /*00e0*/  BRA.U !UP0, `(.L_x_2) ;  /* 0x00000001083c7547 */ /* 0x001fea000b800000 */
[----:B------:R-:W0:Y:S01]  /*00f0*/  LDC.64 R4, c[0x0][0x390] ;  /* 0x0000e400ff047b82 */ /* 0x000e220000000a00 */
[----:B------:R-:W1:Y:S01]  /*0100*/  LDCU UR4, c[0x0][0x3b4] ;  /* 0x00007680ff0477ac */ /* 0x000e620008000800 */
[----:B------:R-:W-:Y:S01]  /*0110*/  BSSY.RECONVERGENT B1, `(.L_x_2) ;  /* 0x000000c000017945 */ /* 0x000fe20003800200 */
[----:B------:R-:W-:Y:S02]  /*0120*/  MOV R10, RZ ;  /* 0x000000ff000a7202 */ /* 0x000fe40000000f00 */
[----:B-1----:R-:W-:-:S07]  /*0130*/  MOV R9, UR4 ;  /* 0x0000000400097c02 */ /* 0x002fce0008000f00 */
.L_x_3:
[----:B------:R-:W-:-:S04]  /*0140*/  IADD3 R2, PT, PT, R10, R9, RZ ;  /* 0x000000090a027210 */ /* 0x000fc80007ffe0ff */
[----:B------:R-:W-:-:S05]  /*0150*/  SHF.R.U32.HI R6, RZ, 0x1, R2 ;  /* 0x00000001ff067819 */ /* 0x000fca0000011602 */
[----:B0-----:R-:W-:-:S06]  /*0160*/  IMAD.WIDE.U32 R2, R6, 0x4, R4 ;  /* 0x0000000406027825 */ /* 0x001fcc00078e0004 */
[----:B------:R-:W2:Y:S02]  /*0170*/  LDG.E.CONSTANT R2, desc[UR16][R2.64+0x4] ;  /* 0x0000041002027981 */ /* 0x000ea4000c1e9900 */
[----:B--2---:R-:W-:-:S04]  /*0180*/  ISETP.GT.AND P0, PT, R2, R13, PT ;  /* 0x0000000d0200720c */ /* 0x004fc80003f04270 */
[----:B------:R-:W-:-:S09]  /*0190*/  SEL R9, R6, R9, P0 ;  /* 0x0000000906097207 */ /* 0x000fd20000000000 */
[----:B------:R-:W-:-:S04]  /*01a0*/  @!P0 IADD3 R10, PT, PT, R6, 0x1, RZ ;  /* 0x00000001060a8810 */ /* 0x000fc80007ffe0ff */
[----:B------:R-:W-:-:S13]  /*01b0*/  ISETP.GE.AND P0, PT, R10, R9, PT ;  /* 0x000000090a00720c */ /* 0x000fda0003f06270 */
[----:B------:R-:W-:Y:S05]  /*01c0*/  @!P0 BRA `(.L_x_3) ;  /* 0xfffffffc00dc8947 */ /* 0x000fea000383ffff */
[----:B------:R-:W-:Y:S05]  /*01d0*/  BSYNC.RECONVERGENT B1 ;  /* 0x0000000000017941 */ /* 0x000fea0003800200 */
.L_x_2:
[----:B------:R-:W0:Y:S01]  /*01e0*/  S2UR UR5, SR_CgaCtaId ;  /* 0x00000000000579c3 */ /* 0x000e220000008800 */
[----:B------:R-:W-:Y:S02]  /*01f0*/  UMOV UR4, 0x400 ;  /* 0x0000040000047882 */ /* 0x000fe40000000000 */
[----:B0-----:R-:W-:-:S09]  /*0200*/  ULEA UR4, UR5, UR4, 0x18 ;  /* 0x0000000405047291 */ /* 0x001fd2000f8ec0ff */
[----:B------:R0:W-:Y:S04]  /*0210*/  STS [UR4+0x8], R13 ;  /* 0x0000080dff007988 */ /* 0x0001e80008000804 */
[----:B-----5:R0:W-:Y:S02]  /*0220*/  STS.64 [UR4], R10 ;  /* 0x0000000aff007988 */ /* 0x0201e40008000a04 */
.L_x_1:
[----:B------:R-:W-:Y:S05]  /*0230*/  BSYNC.RECONVERGENT B0 ;  /* 0x0000000000007941 */ /* 0x000fea0003800200 */
.L_x_0:
[----:B------:R-:W1:Y:S01]  /*0240*/  LDCU UR9, c[0x0][0x3a8] ;  /* 0x00007500ff0977ac */ /* 0x000e620008000800 */
[----:B0-----:R-:W-:Y:S01]  /*0250*/  MOV R13, RZ ;  /* 0x000000ff000d7202 */ /* 0x001fe20000000f00 */
[----:B-1----:R-:W-:Y:S01]  /*0260*/  UISETP.GE.AND UP0, UPT, UR9, 0x1, UPT ;  /* 0x000000010900788c */ /* 0x002fe2000bf06270 */
[----:B------:R-:W-:Y:S08]  /*0270*/  BAR.SYNC.DEFER_BLOCKING 0x0 ;  /* 0x0000000000007b1d */ /* 0x000ff00000010000 */
[----:B------:R-:W-:Y:S05]  /*0280*/  BRA.U !UP0, `(.L_x_4) ;  /* 0x0000000908847547 */ /* 0x000fea000b800000 */
[----:B------:R-:W0:Y:S01]  /*0290*/  S2UR UR5, SR_CgaCtaId ;  /* 0x00000000000579c3 */ /* 0x000e220000008800 */
[----:B------:R-:W-:Y:S01]  /*02a0*/  UMOV UR4, 0x400 ;  /* 0x0000040000047882 */ /* 0x000fe20000000000 */
[----:B------:R-:W-:Y:S01]  /*02b0*/  UISETP.GE.U32.AND UP1, UPT, UR9, 0x10, UPT ;  /* 0x000000100900788c */ /* 0x000fe2000bf26070 */
[----:B------:R-:W-:Y:S01]  /*02c0*/  HFMA2 R13, -RZ, RZ, 0, 0 ;  /* 0x00000000ff0d7431 */ /* 0x000fe200000001ff */
[----:B------:R-:W-:-:S04]  /*02d0*/  ULOP3.LUT UR10, UR9, 0xf, URZ, 0xc0, !UPT ;  /* 0x0000000f090a7892 */ /* 0x000fc8000f8ec0ff */
[----:B------:R-:W-:Y:S02]  /*02e0*/  UISETP.NE.AND UP0, UPT, UR10, URZ, UPT ;  /* 0x000000ff0a00728c */ /* 0x000fe4000bf05270 */
[----:B0-----:R-:W-:Y:S01]  /*02f0*/  ULEA UR4, UR5, UR4, 0x18 ;  /* 0x0000000405047291 */ /* 0x001fe2000f8ec0ff */
[----:B------:R-:W0:Y:S08]  /*0300*/  LDCU UR5, c[0x0][0x3b0] ;  /* 0x00007600ff0577ac */ /* 0x000e300008000800 */
[----:B------:R-:W1:Y:S02]  /*0310*/  LDS.64 R2, [UR4] ;  /* 0x00000004ff027984 */ /* 0x000e640008000a00 */
[----:B------:R-:W1:Y:S02]  /*0320*/  LDCU UR4, c[0x0][0x3ac] ;  /* 0x00007580ff0477ac */ /* 0x000e640008000800 */
[----:B-1----:R-:W-:Y:S01]  /*0330*/  IMAD R2, R2, UR4, R7 ;  /* 0x0000000402027c24 */ /* 0x002fe2000f8e0207 */
[----:B------:R-:W-:Y:S01]  /*0340*/  UMOV UR4, URZ ;  /* 0x000000ff00047c82 */ /* 0x000fe20008000000 */
[----:B0-----:R-:W-:-:S02]  /*0350*/  IMAD R3, R3, UR5, R0 ;  /* 0x0000000503037c24 */ /* 0x001fc4000f8e0200 */
[----:B------:R-:W-:Y:S02]  /*0360*/  IMAD R8, R2, UR9, RZ ;  /* 0x0000000902087c24 */ /* 0x000fe4000f8e02ff */
[----:B------:R-:W-:Y:S01]  /*0370*/  IMAD R9, R3, UR9, RZ ;  /* 0x0000000903097c24 */ /* 0x000fe2000f8e02ff */
[----:B------:R-:W-:Y:S06]  /*0380*/  BRA.U !UP1, `(.L_x_5) ;  /* 0x0000000509147547 */ /* 0x000fec000b800000 */
[----:B------:R-:W0:Y:S01]  /*0390*/  LDCU.128 UR12, c[0x0][0x380] ;  /* 0x00007000ff0c77ac */ /* 0x000e220008000c00 */
[----:B------:R-:W-:Y:S02]  /*03a0*/  MOV R13, RZ ;  /* 0x000000ff000d7202 */ /* 0x000fe40000000f00 */
[----:B------:R-:W-:Y:S01]  /*03b0*/  MOV R6, R9 ;  /* 0x0000000900067202 */ /* 0x000fe20000000f00 */
[----:B------:R-:W-:Y:S01]  /*03c0*/  ULOP3.LUT UR4, UR9, 0x7ffffff0, URZ, 0xc0, !UPT ;  /* 0x7ffffff009047892 */ /* 0x000fe2000f8ec0ff */
[----:B------:R-:W-:-:S03]  /*03d0*/  MOV R10, R8 ;  /* 0x00000008000a7202 */ /* 0x000fc60000000f00 */
[----:B------:R-:W-:Y:S02]  /*03e0*/  UIADD3 UR11, UPT, UPT, -UR4, URZ, URZ ;  /* 0x000000ff040b7290 */ /* 0x000fe4000fffe1ff */
[----:B0-----:R-:W-:Y:S02]  /*03f0*/  UIADD3 UR7, UP1, UPT, UR12, 0x20, URZ ;  /* 0x000000200c077890 */ /* 0x001fe4000ff3e0ff */
[----:B------:R-:W-:Y:S02]  /*0400*/  UIADD3 UR5, UP2, UPT, UR14, 0x20, URZ ;  /* 0x000000200e057890 */ /* 0x000fe4000ff5e0ff */
[----:B------:R-:W-:Y:S02]  /*0410*/  UIADD3.X UR8, UPT, UPT, URZ, UR13, URZ, UP1, !UPT ;  /* 0x0000000dff087290 */ /* 0x000fe40008ffe4ff */
[----:B------:R-:W-:-:S12]  /*0420*/  UIADD3.X UR6, UPT, UPT, URZ, UR15, URZ, UP2, !UPT ;  /* 0x0000000fff067290 */ /* 0x000fd800097fe4ff */
.L_x_6:
[----:B------:R-:W-:Y:S02]  /*0430*/  MOV R2, UR7 ;  /* 0x0000000700027c02 */ /* 0x000fe40008000f00 */
[----:B------:R-:W-:Y:S02]  /*0440*/  MOV R3, UR8 ;  /* 0x0000000800037c02 */ /* 0x000fe40008000f00 */
[----:B------:R-:W-:Y:S02]  /*0450*/  MOV R4, UR5 ;  /* 0x0000000500047c02 */ /* 0x000fe40008000f00 */
[----:B------:R-:W-:Y:S01]  /*0460*/  MOV R5, UR6 ;  /* 0x0000000600057c02 */ /* 0x000fe20008000f00 */
[----:B------:R-:W-:-:S04]  /*0470*/  IMAD.WIDE R2, R10, 0x4, R2 ;  /* 0x000000040a027825 */ /* 0x000fc800078e0202 */
[----:B------:R-:W-:Y:S01]  /*0480*/  IMAD.WIDE R4, R6, 0x4, R4 ;  /* 0x0000000406047825 */ /* 0x000fe200078e0204 */
[----:B------:R-:W2:Y:S04]  /*0490*/  LDG.E.CONSTANT R14, desc[UR16][R2.64+-0x20] ;  /* 0xffffe010020e7981 */ /* 0x000ea8000c1e9900 */
[----:B------:R-:W2:Y:S04]  /*04a0*/  LDG.E.CONSTANT R15, desc[UR16][R4.64+-0x20] ;  /* 0xffffe010040f7981 */ /* 0x000ea8000c1e9900 */
[----:B------:R-:W3:Y:S04]  /*04b0*/  LDG.E.CONSTANT R16, desc[UR16][R2.64+-0x1c] ;  /* 0xffffe41002107981 */ /* 0x000ee8000c1e9900 */
[----:B------:R-:W3:Y:S04]  /*04c0*/  LDG.E.CONSTANT R25, desc[UR16][R4.64+-0x1c] ;  /* 0xffffe41004197981 */ /* 0x000ee8000c1e9900 */
[----:B------:R-:W4:Y:S04]  /*04d0*/  LDG.E.CONSTANT R17, desc[UR16][R2.64+-0x18] ;  /* 0xffffe81002117981 */ /* 0x000f28000c1e9900 */
[----:B------:R-:W4:Y:S04]  /*04e0*/  LDG.E.CONSTANT R18, desc[UR16][R4.64+-0x18] ;  /* 0xffffe81004127981 */ /* 0x000f28000c1e9900 */
[----:B------:R-:W5:Y:S04]  /*04f0*/  LDG.E.CONSTANT R22, desc[UR16][R2.64+-0x14] ;  /* 0xffffec1002167981 */ /* 0x000f68000c1e9900 */
        /* <DEDUP_REMOVED lines=8> */
[----:B------:R-:W5:Y:S01]  /*0580*/  LDG.E.CONSTANT R27, desc[UR16][R4.64+0x1c] ;  /* 0x00001c10041b7981 */ /* 0x000f62000c1e9900 */
[----:B--2---:R-:W-:-:S03]  /*0590*/  FFMA R15, R14, R15, R13 ;  /* 0x0000000f0e0f7223 */ /* 0x004fc6000000000d */
[----:B------:R-:W2:Y:S04]  /*05a0*/  LDG.E.CONSTANT R13, desc[UR16][R2.64+-0x4] ;  /* 0xfffffc10020d7981 */ /* 0x000ea8000c1e9900 */
[----:B------:R-:W2:Y:S01]  /*05b0*/  LDG.E.CONSTANT R14, desc[UR16][R4.64+-0x4] ;  /* 0xfffffc10040e7981 */ /* 0x000ea2000c1e9900 */
[----:B---3--:R-:W-:-:S03]  /*05c0*/  FFMA R26, R16, R25, R15 ;  /* 0x00000019101a7223 */ /* 0x008fc6000000000f */
[----:B------:R-:W3:Y:S04]  /*05d0*/  LDG.E.CONSTANT R15, desc[UR16][R2.64] ;  /* 0x00000010020f7981 */ /* 0x000ee8000c1e9900 */
[----:B------:R-:W3:Y:S01]  /*05e0*/  LDG.E.CONSTANT R16, desc[UR16][R4.64] ;  /* 0x0000001004107981 */ /* 0x000ee2000c1e9900 */
[----:B----4-:R-:W-:-:S03]  /*05f0*/  FFMA R25, R17, R18, R26 ;  /* 0x0000001211197223 */ /* 0x010fc6000000001a */
[----:B------:R-:W4:Y:S04]  /*0600*/  LDG.E.CONSTANT R17, desc[UR16][R2.64+0x4] ;  /* 0x0000041002117981 */ /* 0x000f28000c1e9900 */
[----:B------:R-:W4:Y:S01]  /*0610*/  LDG.E.CONSTANT R18, desc[UR16][R4.64+0x4] ;  /* 0x0000041004127981 */ /* 0x000f22000c1e9900 */
[----:B-----5:R-:W-:-:S03]  /*0620*/  FFMA R26, R22, R21, R25 ;  /* 0x00000015161a7223 */ /* 0x020fc60000000019 */
[----:B------:R-:W5:Y:S04]  /*0630*/  LDG.E.CONSTANT R21, desc[UR16][R2.64+0x8] ;  /* 0x0000081002157981 */ /* 0x000f68000c1e9900 */
[----:B------:R-:W5:Y:S01]  /*0640*/  LDG.E.CONSTANT R22, desc[UR16][R4.64+0x8] ;  /* 0x0000081004167981 */ /* 0x000f62000c1e9900 */
[----:B------:R-:W-:-:S03]  /*0650*/  FFMA R26, R23, R24, R26 ;  /* 0x00000018171a7223 */ /* 0x000fc6000000001a */
[----:B------:R-:W5:Y:S04]  /*0660*/  LDG.E.CONSTANT R23, desc[UR16][R2.64+0xc] ;  /* 0x00000c1002177981 */ /* 0x000f68000c1e9900 */
[----:B------:R-:W5:Y:S01]  /*0670*/  LDG.E.CONSTANT R24, desc[UR16][R4.64+0xc] ;  /* 0x00000c1004187981 */ /* 0x000f62000c1e9900 */
[----:B------:R-:W-:-:S03]  /*0680*/  FFMA R26, R19, R20, R26 ;  /* 0x00000014131a7223 */ /* 0x000fc6000000001a */
[----:B------:R-:W5:Y:S04]  /*0690*/  LDG.E.CONSTANT R19, desc[UR16][R2.64+0x10] ;  /* 0x0000101002137981 */ /* 0x000f68000c1e9900 */
[----:B------:R-:W5:Y:S01]  /*06a0*/  LDG.E.CONSTANT R20, desc[UR16][R4.64+0x10] ;  /* 0x0000101004147981 */ /* 0x000f62000c1e9900 */
[----:B------:R-:W-:-:S03]  /*06b0*/  FFMA R29, R11, R12, R26 ;  /* 0x0000000c0b1d7223 */ /* 0x000fc6000000001a */
[----:B------:R-:W5:Y:S04]  /*06c0*/  LDG.E.CONSTANT R12, desc[UR16][R2.64+0x14] ;  /* 0x00001410020c7981 */ /* 0x000f68000c1e9900 */
[----:B------:R-:W5:Y:S04]  /*06d0*/  LDG.E.CONSTANT R25, desc[UR16][R4.64+0x14] ;  /* 0x0000141004197981 */ /* 0x000f68000c1e9900 */
[----:B------:R-:W5:Y:S04]  /*06e0*/  LDG.E.CONSTANT R11, desc[UR16][R2.64+0x18] ;  /* 0x00001810020b7981 */ /* 0x000f68000c1e9900 */
[----:B------:R-:W5:Y:S01]  /*06f0*/  LDG.E.CONSTANT R26, desc[UR16][R2.64+0x1c] ;  /* 0x00001c10021a7981 */ /* 0x000f62000c1e9900 */
[----:B------:R-:W-:-:S04]  /*0700*/  UIADD3 UR11, UPT, UPT, UR11, 0x10, URZ ;  /* 0x000000100b0b7890 */ /* 0x000fc8000fffe0ff */
[----:B------:R-:W-:Y:S01]  /*0710*/  UISETP.NE.AND UP1, UPT, UR11, URZ, UPT ;  /* 0x000000ff0b00728c */ /* 0x000fe2000bf25270 */
[----:B------:R-:W-:Y:S02]  /*0720*/  IADD3 R10, PT, PT, R10, 0x10, RZ ;  /* 0x000000100a0a7810 */ /* 0x000fe40007ffe0ff */
[----:B------:R-:W-:Y:S01]  /*0730*/  IADD3 R6, PT, PT, R6, 0x10, RZ ;  /* 0x0000001006067810 */ /* 0x000fe20007ffe0ff */
[----:B--2---:R-:W-:-:S04]  /*0740*/  FFMA R14, R13, R14, R29 ;  /* 0x0000000e0d0e7223 */ /* 0x004fc8000000001d */
[----:B---3--:R-:W-:-:S04]  /*0750*/  FFMA R14, R15, R16, R14 ;  /* 0x000000100f0e7223 */ /* 0x008fc8000000000e */
[----:B----4-:R-:W-:-:S04]  /*0760*/  FFMA R14, R17, R18, R14 ;  /* 0x00000012110e7223 */ /* 0x010fc8000000000e */
[----:B-----5:R-:W-:-:S04]  /*0770*/  FFMA R14, R21, R22, R14 ;  /* 0x00000016150e7223 */ /* 0x020fc8000000000e */
[----:B------:R-:W-:-:S04]  /*0780*/  FFMA R14, R23, R24, R14 ;  /* 0x00000018170e7223 */ /* 0x000fc8000000000e */
[----:B------:R-:W-:-:S04]  /*0790*/  FFMA R19, R19, R20, R14 ;  /* 0x0000001413137223 */ /* 0x000fc8000000000e */
[----:B------:R-:W-:-:S04]  /*07a0*/  FFMA R12, R12, R25, R19 ;  /* 0x000000190c0c7223 */ /* 0x000fc80000000013 */
[----:B------:R-:W-:-:S04]  /*07b0*/  FFMA R11, R11, R28, R12 ;  /* 0x0000001c0b0b7223 */ /* 0x000fc8000000000c */
[----:B------:R-:W-:Y:S01]  /*07c0*/  FFMA R13, R26, R27, R11 ;  /* 0x0000001b1a0d7223 */ /* 0x000fe2000000000b */
[----:B------:R-:W-:Y:S06]  /*07d0*/  BRA.U UP1, `(.L_x_6) ;  /* 0xfffffffd01147547 */ /* 0x000fec000b83ffff */
.L_x_5:
[----:B------:R-:W-:Y:S05]  /*07e0*/  BRA.U !UP0, `(.L_x_4) ;  /* 0x00000005082c7547 */ /* 0x000fea000b800000 */
[----:B------:R-:W-:Y:S02]  /*07f0*/  UISETP.GE.U32.AND UP0, UPT, UR10, 0x8, UPT ;  /* 0x000000080a00788c */ /* 0x000fe4000bf06070 */
[----:B------:R-:W-:-:S04]  /*0800*/  ULOP3.LUT UR6, UR9, 0x7, URZ, 0xc0, !UPT ;  /* 0x0000000709067892 */ /* 0x000fc8000f8ec0ff */
[----:B------:R-:W-:-:S03]  /*0810*/  UISETP.NE.AND UP1, UPT, UR6, URZ, UPT ;  /* 0x000000ff0600728c */ /* 0x000fc6000bf25270 */
[----:B------:R-:W-:Y:S08]  /*0820*/  BRA.U !UP0, `(.L_x_7) ;  /* 0x00000001087c7547 */ /* 0x000ff0000b800000 */
[----:B------:R-:W0:Y:S01]  /*0830*/  LDC.64 R2, c[0x0][0x380] ;  /* 0x0000e000ff027b82 */ /* 0x000e220000000a00 */
[----:B------:R-:W-:Y:S02]  /*0840*/  IADD3 R11, PT, PT, R8, UR4, RZ ;  /* 0x00000004080b7c10 */ /* 0x000fe4000fffe0ff */
[----:B------:R-:W-:-:S05]  /*0850*/  IADD3 R15, PT, PT, R9, UR4, RZ ;  /* 0x00000004090f7c10 */ /* 0x000fca000fffe0ff */
[----:B------:R-:W1:Y:S01]  /*0860*/  LDC.64 R4, c[0x0][0x388] ;  /* 0x0000e200ff047b82 */ /* 0x000e620000000a00 */
[----:B0-----:R-:W-:-:S05]  /*0870*/  IMAD.WIDE R2, R11, 0x4, R2 ;  /* 0x000000040b027825 */ /* 0x001fca00078e0202 */
[----:B------:R-:W2:Y:S01]  /*0880*/  LDG.E.CONSTANT R14, desc[UR16][R2.64] ;  /* 0x00000010020e7981 */ /* 0x000ea2000c1e9900 */
[----:B-1----:R-:W-:-:S03]  /*0890*/  IMAD.WIDE R4, R15, 0x4, R4 ;  /* 0x000000040f047825 */ /* 0x002fc600078e0204 */
[----:B------:R-:W3:Y:S04]  /*08a0*/  LDG.E.CONSTANT R17, desc[UR16][R2.64+0x4] ;  /* 0x0000041002117981 */ /* 0x000ee8000c1e9900 */
[----:B------:R-:W2:Y:S04]  /*08b0*/  LDG.E.CONSTANT R16, desc[UR16][R4.64] ;  /* 0x0000001004107981 */ /* 0x000ea8000c1e9900 */
        /* <DEDUP_REMOVED lines=13> */
[----:B------:R-:W-:Y:S01]  /*0990*/  UIADD3 UR4, UPT, UPT, UR4, 0x8, URZ ;  /* 0x0000000804047890 */ /* 0x000fe2000fffe0ff */
[----:B--2---:R-:W-:-:S04]  /*09a0*/  FFMA R14, R14, R16, R13 ;  /* 0x000000100e0e7223 */ /* 0x004fc8000000000d */
[----:B---3--:R-:W-:-:S04]  /*09b0*/  FFMA R14, R17, R18, R14 ;  /* 0x00000012110e7223 */ /* 0x008fc8000000000e */
[----:B----4-:R-:W-:-:S04]  /*09c0*/  FFMA R14, R19, R20, R14 ;  /* 0x00000014130e7223 */ /* 0x010fc8000000000e */
[----:B-----5:R-:W-:-:S04]  /*09d0*/  FFMA R14, R21, R22, R14 ;  /* 0x00000016150e7223 */ /* 0x020fc8000000000e */
[----:B------:R-:W-:-:S04]  /*09e0*/  FFMA R23, R23, R24, R14 ;  /* 0x0000001817177223 */ /* 0x000fc8000000000e */
[----:B------:R-:W-:-:S04]  /*09f0*/  FFMA R15, R12, R15, R23 ;  /* 0x0000000f0c0f7223 */ /* 0x000fc80000000017 */
[----:B------:R-:W-:-:S04]  /*0a00*/  FFMA R11, R6, R11, R15 ;  /* 0x0000000b060b7223 */ /* 0x000fc8000000000f */
[----:B------:R-:W-:-:S07]  /*0a10*/  FFMA R13, R10, R25, R11 ;  /* 0x000000190a0d7223 */ /* 0x000fce000000000b */
.L_x_7:
        /* <DEDUP_REMOVED lines=18> */
[----:B------:R-:W5:Y:S01]  /*0b40*/  LDG.E.CONSTANT R16, desc[UR16][R4.64+0xc] ;  /* 0x00000c1004107981 */ /* 0x000f62000c1e9900 */
[----:B------:R-:W-:Y:S01]  /*0b50*/  UIADD3 UR4, UPT, UPT, UR4, 0x4, URZ ;  /* 0x0000000404047890 */ /* 0x000fe2000fffe0ff */
[----:B--2---:R-:W-:-:S04]  /*0b60*/  FFMA R6, R6, R10, R13 ;  /* 0x0000000a06067223 */ /* 0x004fc8000000000d */
[----:B---3--:R-:W-:-:S04]  /*0b70*/  FFMA R6, R11, R12, R6 ;  /* 0x0000000c0b067223 */ /* 0x008fc80000000006 */
[----:B----4-:R-:W-:-:S04]  /*0b80*/  FFMA R6, R15, R14, R6 ;  /* 0x0000000e0f067223 */ /* 0x010fc80000000006 */
[----:B-----5:R-:W-:-:S07]  /*0b90*/  FFMA R13, R17, R16, R6 ;  /* 0x00000010110d7223 */ /* 0x020fce0000000006 */
.L_x_8:
[----:B------:R-:W-:Y:S05]  /*0ba0*/  BRA.U !UP1, `(.L_x_4) ;  /* 0x00000001093c7547 */ /* 0x000fea000b800000 */
[----:B------:R-:W0:Y:S01]  /*0bb0*/  LDC.64 R14, c[0x0][0x380] ;  /* 0x0000e000ff0e7b82 */ /* 0x000e220000000a00 */
[----:B------:R-:W-:Y:S01]  /*0bc0*/  IADD3 R9, PT, PT, R9, UR4, RZ ;  /* 0x0000000409097c10 */ /* 0x000fe2000fffe0ff */
[----:B------:R-:W-:Y:S01]  /*0bd0*/  UIADD3 UR5, UPT, UPT, -UR5, URZ, URZ ;  /* 0x000000ff05057290 */ /* 0x000fe2000fffe1ff */
[----:B------:R-:W-:-:S05]  /*0be0*/  IADD3 R17, PT, PT, R8, UR4, RZ ;  /* 0x0000000408117c10 */ /* 0x000fca000fffe0ff */
[----:B------:R-:W1:Y:S06]  /*0bf0*/  LDC.64 R10, c[0x0][0x388] ;  /* 0x0000e200ff0a7b82 */ /* 0x000e6c0000000a00 */
.L_x_9:
[----:B-1----:R-:W-:-:S04]  /*0c00*/  IMAD.WIDE R2, R9, 0x4, R10 ;  /* 0x0000000409027825 */ /* 0x002fc800078e020a */
[----:B0-----:R-:W-:Y:S02]  /*0c10*/  IMAD.WIDE R4, R17, 0x4, R14 ;  /* 0x0000000411047825 */ /* 0x001fe400078e020e */
[----:B------:R-:W2:Y:S04]  /*0c20*/  LDG.E.CONSTANT R2, desc[UR16][R2.64] ;  /* 0x0000001002027981 */ /* 0x000ea8000c1e9900 */
[----:B------:R-:W2:Y:S01]  /*0c30*/  LDG.E.CONSTANT R4, desc[UR16][R4.64] ;  /* 0x0000001004047981 */ /* 0x000ea2000c1e9900 */
[----:B------:R-:W-:Y:S01]  /*0c40*/  UIADD3 UR5, UPT, UPT, UR5, 0x1, URZ ;  /* 0x0000000105057890 */ /* 0x000fe2000fffe0ff */
[----:B------:R-:W-:Y:S02]  /*0c50*/  IADD3 R9, PT, PT, R9, 0x1, RZ ;  /* 0x0000000109097810 */ /* 0x000fe40007ffe0ff */
[----:B------:R-:W-:Y:S01]  /*0c60*/  IADD3 R17, PT, PT, R17, 0x1, RZ ;  /* 0x0000000111117810 */ /* 0x000fe20007ffe0ff */
[----:B------:R-:W-:Y:S01]  /*0c70*/  UISETP.NE.AND UP0, UPT, UR5, URZ, UPT ;  /* 0x000000ff0500728c */ /* 0x000fe2000bf05270 */
[----:B--2---:R-:W-:-:S08]  /*0c80*/  FFMA R13, R4, R2, R13 ;  /* 0x00000002040d7223 */ /* 0x004fd0000000000d */
[----:B------:R-:W-:Y:S05]  /*0c90*/  BRA.U UP0, `(.L_x_9) ;  /* 0xfffffffd00d87547 */ /* 0x000fea000b83ffff */
.L_x_4:
[----:B------:R-:W0:Y:S01]  /*0ca0*/  S2UR UR5, SR_CgaCtaId ;  /* 0x00000000000579c3 */ /* 0x000e220000008800 */
[----:B------:R-:W-:-:S07]  /*0cb0*/  UMOV UR4, 0x400 ;  /* 0x0000040000047882 */ /* 0x000fce0000000000 */
[----:B------:R-:W1:Y:S01]  /*0cc0*/  LDC.64 R2, c[0x0][0x3a0] ;  /* 0x0000e800ff027b82 */ /* 0x000e620000000a00 */
[----:B0-----:R-:W-:Y:S01]  /*0cd0*/  ULEA UR4, UR5, UR4, 0x18 ;  /* 0x0000000405047291 */ /* 0x001fe2000f8ec0ff */
[----:B------:R-:W0:Y:S08]  /*0ce0*/  LDCU UR5, c[0x0][0x3b0] ;  /* 0x00007600ff0577ac */ /* 0x000e300008000800 */
[----:B------:R-:W2:Y:S02]  /*0cf0*/  LDS R4, [UR4+0x8] ;  /* 0x00000804ff047984 */ /* 0x000ea40008000800 */
[----:B------:R-:W2:Y:S02]  /*0d00*/  LDCU UR4, c[0x0][0x3ac] ;  /* 0x00007580ff0477ac */ /* 0x000ea40008000800 */
[----:B--2---:R-:W-:-:S04]  /*0d10*/  IMAD R7, R4, UR4, R7 ;  /* 0x0000000404077c24 */ /* 0x004fc8000f8e0207 */
[----:B0-----:R-:W-:-:S04]  /*0d20*/  IMAD R7, R7, UR5, R0 ;  /* 0x0000000507077c24 */ /* 0x001fc8000f8e0200 */
[----:B-1----:R-:W-:-:S05]  /*0d30*/  IMAD.WIDE R2, R7, 0x4, R2 ;  /* 0x0000000407027825 */ /* 0x002fca00078e0202 */
[----:B------:R-:W-:Y:S01]  /*0d40*/  STG.E desc[UR16][R2.64], R13 ;  /* 0x0000000d02007986 */ /* 0x000fe2000c101910 */
[----:B------:R-:W-:Y:S05]  /*0d50*/  EXIT ;  /* 0x000000000000794d */ /* 0x000fea0003800000 */
.L_x_10:
[----:B------:R-:W-:-:S00]  /*0d60*/  BRA `(.L_x_10) ;  /* 0xfffffffc00fc7947 */ /* 0x000fc0000383ffff */
[----:B------:R-:W-:-:S00]  /*0d70*/  NOP ;  /* 0x0000000000007918 */ /* 0x000fc00000000000 */
        /* <DEDUP_REMOVED lines=8> */
.L_x_11:


//--------------------- .nv.shared._Z28spmm_block_kernel_rect_finalPKfS0_PKiS2_Pfiiii --------------------------
	.section	.nv.shared._Z28spmm_block_kernel_rect_finalPKfS0_PKiS2_Pfiiii,"aw",@nobits
	.sectionflags	@""
	.align	4
.nv.shared._Z28spmm_block_kernel_rect_finalPKfS0_PKiS2_Pfiiii:
	.zero		1036


//--------------------- .nv.shared.reserved.0     --------------------------
	.section	.nv.shared.reserved.0,"aw",@nobits
	.weak		__nv_reservedSMEM_offset_0_alias
	.size		__nv_reservedSMEM_offset_0_alias, 0, 64
	.other		__nv_reservedSMEM_offset_0_alias,@"STO_CUDA_RESERVED_SHARED STV_DEFAULT"
__nv_reservedSMEM_offset_0_alias:
	.zero		0
	.zero		64


//--------------------- .nv.constant0._Z28spmm_block_kernel_rect_finalPKfS0_PKiS2_Pfiiii --------------------------
	.section	.nv.constant0._Z28spmm_block_kernel_rect_finalPKfS0_PKiS2_Pfiiii,"a",@progbits
	.sectionflags	@""
	.align	4
.nv.constant0._Z28spmm_block_kernel_rect_finalPKfS0_PKiS2_Pfiiii:
	.zero		952


//--------------------- SYMBOLS --------------------------

	.type		.nv.reservedSmem.offset0,@object
	.size		.nv.reservedSmem.offset0,0x4
	.type		.nv.reservedSmem.cap,@object
	.size		.nv.reservedSmem.cap,0x4
